//
// Generated by NVIDIA NVVM Compiler
//
// Compiler Build ID: CL-36424714
// Cuda compilation tools, release 13.0, V13.0.88
// Based on NVVM 20.0.0
//

.version 9.0
.target sm_100
.address_size 64

	// .globl	_Z18reduce_idle_threadPKfPfi
// _ZZ18reduce_idle_threadPKfPfiE6shared has been demoted

.visible .entry _Z18reduce_idle_threadPKfPfi(
	.param .u64 .ptr .align 1 _Z18reduce_idle_threadPKfPfi_param_0,
	.param .u64 .ptr .align 1 _Z18reduce_idle_threadPKfPfi_param_1,
	.param .u32 _Z18reduce_idle_threadPKfPfi_param_2
)
{
	.reg .pred 	%p<10>;
	.reg .b32 	%r<10>;
	.reg .b32 	%f<29>;
	.reg .b64 	%rd<9>;
	// demoted variable
	.shared .align 4 .b8 _ZZ18reduce_idle_threadPKfPfiE6shared[1024];
	ld.param.u64 	%rd2, [_Z18reduce_idle_threadPKfPfi_param_0];
	ld.param.u64 	%rd1, [_Z18reduce_idle_threadPKfPfi_param_1];
	cvta.to.global.u64 	%rd3, %rd2;
	mov.u32 	%r1, %ctaid.x;
	mov.u32 	%r2, %tid.x;
	mov.u32 	%r4, %ntid.x;
	mul.lo.s32 	%r5, %r4, %r1;
	shl.b32 	%r6, %r5, 1;
	add.s32 	%r7, %r6, %r2;
	mul.wide.s32 	%rd4, %r7, 4;
	add.s64 	%rd5, %rd3, %rd4;
	ld.global.f32 	%f1, [%rd5];
	ld.global.f32 	%f2, [%rd5+1024];
	add.f32 	%f3, %f1, %f2;
	shl.b32 	%r8, %r2, 2;
	mov.u32 	%r9, _ZZ18reduce_idle_threadPKfPfiE6shared;
	add.s32 	%r3, %r9, %r8;
	st.shared.f32 	[%r3], %f3;
	bar.sync 	0;
	setp.gt.u32 	%p1, %r2, 127;
	@%p1 bra 	$L__BB0_2;
	ld.shared.f32 	%f4, [%r3+512];
	ld.shared.f32 	%f5, [%r3];
	add.f32 	%f6, %f4, %f5;
	st.shared.f32 	[%r3], %f6;
$L__BB0_2:
	bar.sync 	0;
	setp.gt.u32 	%p2, %r2, 63;
	@%p2 bra 	$L__BB0_4;
	ld.shared.f32 	%f7, [%r3+256];
	ld.shared.f32 	%f8, [%r3];
	add.f32 	%f9, %f7, %f8;
	st.shared.f32 	[%r3], %f9;
$L__BB0_4:
	bar.sync 	0;
	setp.gt.u32 	%p3, %r2, 31;
	@%p3 bra 	$L__BB0_6;
	ld.shared.f32 	%f10, [%r3+128];
	ld.shared.f32 	%f11, [%r3];
	add.f32 	%f12, %f10, %f11;
	st.shared.f32 	[%r3], %f12;
$L__BB0_6:
	bar.sync 	0;
	setp.gt.u32 	%p4, %r2, 15;
	@%p4 bra 	$L__BB0_8;
	ld.shared.f32 	%f13, [%r3+64];
	ld.shared.f32 	%f14, [%r3];
	add.f32 	%f15, %f13, %f14;
	st.shared.f32 	[%r3], %f15;
$L__BB0_8:
	bar.sync 	0;
	setp.gt.u32 	%p5, %r2, 7;
	@%p5 bra 	$L__BB0_10;
	ld.shared.f32 	%f16, [%r3+32];
	ld.shared.f32 	%f17, [%r3];
	add.f32 	%f18, %f16, %f17;
	st.shared.f32 	[%r3], %f18;
$L__BB0_10:
	bar.sync 	0;
	setp.gt.u32 	%p6, %r2, 3;
	@%p6 bra 	$L__BB0_12;
	ld.shared.f32 	%f19, [%r3+16];
	ld.shared.f32 	%f20, [%r3];
	add.f32 	%f21, %f19, %f20;
	st.shared.f32 	[%r3], %f21;
$L__BB0_12:
	bar.sync 	0;
	setp.gt.u32 	%p7, %r2, 1;
	@%p7 bra 	$L__BB0_14;
	ld.shared.f32 	%f22, [%r3+8];
	ld.shared.f32 	%f23, [%r3];
	add.f32 	%f24, %f22, %f23;
	st.shared.f32 	[%r3], %f24;
$L__BB0_14:
	bar.sync 	0;
	setp.ne.s32 	%p8, %r2, 0;
	@%p8 bra 	$L__BB0_16;
	ld.shared.f32 	%f25, [_ZZ18reduce_idle_threadPKfPfiE6shared+4];
	ld.shared.f32 	%f26, [%r3];
	add.f32 	%f27, %f25, %f26;
	st.shared.f32 	[%r3], %f27;
$L__BB0_16:
	setp.ne.s32 	%p9, %r2, 0;
	bar.sync 	0;
	@%p9 bra 	$L__BB0_18;
	ld.shared.f32 	%f28, [_ZZ18reduce_idle_threadPKfPfiE6shared];
	cvta.to.global.u64 	%rd6, %rd1;
	mul.wide.u32 	%rd7, %r1, 4;
	add.s64 	%rd8, %rd6, %rd7;
	st.global.f32 	[%rd8], %f28;
$L__BB0_18:
	ret;

}


// ===== COMPILED SASS (sm_100) =====

	.target	sm_100

	.elftype	@"ET_EXEC"


//--------------------- .note.nv.tkinfo           --------------------------
	.section	.note.nv.tkinfo,"",@"SHT_NOTE"
	.sectionflags	@"SHF_NOTE_NV_TKINFO"
	.tkinfo
        /*0018*/ 	.word	0x00000002
        /*0030*/ 	.string	""
        /*0030*/ 	.string	"ptxas"
        /*0030*/ 	.string	"Cuda compilation tools, release 13.0, V13.0.88"
        /*0030*/ 	.string	"Build cuda_13.0.r13.0/compiler.36424714_0"
        /*0030*/ 	.string	"-arch sm_100 -m 64 "



//--------------------- .note.nv.cuinfo           --------------------------
	.section	.note.nv.cuinfo,"",@"SHT_NOTE"
	.sectionflags	@"SHF_NOTE_NV_CUINFO"
        /*0018*/ 	.short	0x0002
        /*001a*/ 	.short	0x0064
        /*001c*/ 	.short	0x0082
	.zero		2


//--------------------- .nv.info                  --------------------------
	.section	.nv.info,"",@"SHT_CUDA_INFO"
	.align	4


	//----- nvinfo : EIATTR_REGCOUNT
	.align		4
        /*0000*/ 	.byte	0x04, 0x2f
        /*0002*/ 	.short	(.L_1 - .L_0)
	.align		4
.L_0:
        /*0004*/ 	.word	index@(_Z18reduce_idle_threadPKfPfi)
        /*0008*/ 	.word	0x0000000b


	//----- nvinfo : EIATTR_FRAME_SIZE
	.align		4
.L_1:
        /*000c*/ 	.byte	0x04, 0x11
        /*000e*/ 	.short	(.L_3 - .L_2)
	.align		4
.L_2:
        /*0010*/ 	.word	index@(_Z18reduce_idle_threadPKfPfi)
        /*0014*/ 	.word	0x00000000


	//----- nvinfo : EIATTR_MIN_STACK_SIZE
	.align		4
.L_3:
        /*0018*/ 	.byte	0x04, 0x12
        /*001a*/ 	.short	(.L_5 - .L_4)
	.align		4
.L_4:
        /*001c*/ 	.word	index@(_Z18reduce_idle_threadPKfPfi)
        /*0020*/ 	.word	0x00000000
.L_5:


//--------------------- .nv.compat                --------------------------
	.section	.nv.compat,"",@"SHT_CUDA_COMPAT_INFO"
	.align	4
        /*0000*/ 	.byte	0x02, 0x09, 0x00, 0x00, 0x02, 0x02, 0x01, 0x00, 0x02, 0x05, 0x05, 0x00, 0x03, 0x07, 0x01, 0x01
        /*0010*/ 	.byte	0x02, 0x03, 0x00, 0x00, 0x02, 0x06, 0x01, 0x00, 0x04, 0x0b, 0x08, 0x00, 0x09, 0x00, 0x00, 0x00
        /*0020*/ 	.byte	0x00, 0x00, 0x00, 0x00


//--------------------- .nv.info._Z18reduce_idle_threadPKfPfi --------------------------
	.section	.nv.info._Z18reduce_idle_threadPKfPfi,"",@"SHT_CUDA_INFO"
	.sectionflags	@""
	.align	4


	//----- nvinfo : EIATTR_CUDA_API_VERSION
	.align		4
        /*0000*/ 	.byte	0x04, 0x37
        /*0002*/ 	.short	(.L_7 - .L_6)
.L_6:
        /*0004*/ 	.word	0x00000082


	//----- nvinfo : EIATTR_KPARAM_INFO
	.align		4
.L_7:
        /*0008*/ 	.byte	0x04, 0x17
        /*000a*/ 	.short	(.L_9 - .L_8)
.L_8:
        /*000c*/ 	.word	0x00000000
        /*0010*/ 	.short	0x0002
        /*0012*/ 	.short	0x0010
        /*0014*/ 	.byte	0x00, 0xf0, 0x11, 0x00


	//----- nvinfo : EIATTR_KPARAM_INFO
	.align		4
.L_9:
        /*0018*/ 	.byte	0x04, 0x17
        /*001a*/ 	.short	(.L_11 - .L_10)
.L_10:
        /*001c*/ 	.word	0x00000000
        /*0020*/ 	.short	0x0001
        /*0022*/ 	.short	0x0008
        /*0024*/ 	.byte	0x00, 0xf5, 0x21, 0x00


	//----- nvinfo : EIATTR_KPARAM_INFO
	.align		4
.L_11:
        /*0028*/ 	.byte	0x04, 0x17
        /*002a*/ 	.short	(.L_13 - .L_12)
.L_12:
        /*002c*/ 	.word	0x00000000
        /*0030*/ 	.short	0x0000
        /*0032*/ 	.short	0x0000
        /*0034*/ 	.byte	0x00, 0xf5, 0x21, 0x00


	//----- nvinfo : EIATTR_SPARSE_MMA_MASK
	.align		4
.L_13:
        /*0038*/ 	.byte	0x03, 0x50
        /*003a*/ 	.short	0x0000


	//----- nvinfo : EIATTR_MAXREG_COUNT
	.align		4
        /*003c*/ 	.byte	0x03, 0x1b
        /*003e*/ 	.short	0x00ff


	//----- nvinfo : EIATTR_NUM_BARRIERS
	.align		4
        /*0040*/ 	.byte	0x02, 0x4c
        /*0042*/ 	.byte	0x01
	.zero		1


	//----- nvinfo : EIATTR_MERCURY_ISA_VERSION
	.align		4
        /*0044*/ 	.byte	0x03, 0x5f
        /*0046*/ 	.short	0x0101


	//----- nvinfo : EIATTR_VRC_CTA_INIT_COUNT
	.align		4
        /*0048*/ 	.byte	0x02, 0x4a
	.zero		1
	.zero		1


	//----- nvinfo : EIATTR_EXIT_INSTR_OFFSETS
	.align		4
        /*004c*/ 	.byte	0x04, 0x1c
        /*004e*/ 	.short	(.L_15 - .L_14)


	//   ....[0]....
.L_14:
        /*0050*/ 	.word	0x00000420


	//   ....[1]....
        /*0054*/ 	.word	0x00000470


	//----- nvinfo : EIATTR_CBANK_PARAM_SIZE
	.align		4
.L_15:
        /*0058*/ 	.byte	0x03, 0x19
        /*005a*/ 	.short	0x0014


	//----- nvinfo : EIATTR_PARAM_CBANK
	.align		4
        /*005c*/ 	.byte	0x04, 0x0a
        /*005e*/ 	.short	(.L_17 - .L_16)
	.align		4
.L_16:
        /*0060*/ 	.word	index@(.nv.constant0._Z18reduce_idle_threadPKfPfi)
        /*0064*/ 	.short	0x0380
        /*0066*/ 	.short	0x0014


	//----- nvinfo : EIATTR_SW_WAR
	.align		4
.L_17:
        /*0068*/ 	.byte	0x04, 0x36
        /*006a*/ 	.short	(.L_19 - .L_18)
.L_18:
        /*006c*/ 	.word	0x00000008
.L_19:


//--------------------- .nv.callgraph             --------------------------
	.section	.nv.callgraph,"",@"SHT_CUDA_CALLGRAPH"
	.align	4
	.sectionentsize	8
	.align		4
        /*0000*/ 	.word	0x00000000
	.align		4
        /*0004*/ 	.word	0xffffffff
	.align		4
        /*0008*/ 	.word	0x00000000
	.align		4
        /*000c*/ 	.word	0xfffffffe
	.align		4
        /*0010*/ 	.word	0x00000000
	.align		4
        /*0014*/ 	.word	0xfffffffd
	.align		4
        /*0018*/ 	.word	0x00000000
	.align		4
        /*001c*/ 	.word	0xfffffffc


//--------------------- .text._Z18reduce_idle_threadPKfPfi --------------------------
	.section	.text._Z18reduce_idle_threadPKfPfi,"ax",@progbits
	.align	128
        .global         _Z18reduce_idle_threadPKfPfi
        .type           _Z18reduce_idle_threadPKfPfi,@function
        .size           _Z18reduce_idle_threadPKfPfi,(.L_x_1 - _Z18reduce_idle_threadPKfPfi)
        .other          _Z18reduce_idle_threadPKfPfi,@"STO_CUDA_ENTRY STV_DEFAULT"
_Z18reduce_idle_threadPKfPfi:
.text._Z18reduce_idle_threadPKfPfi:
[----:B------:R-:W-:Y:S01]  /*0000*/  LDC R1, c[0x0][0x37c] ;  /* 0x0000df00ff017b82 */ /* 0x000fe20000000800 */
[----:B------:R-:W0:Y:S01]  /*0010*/  S2R R0, SR_CTAID.X ;  /* 0x0000000000007919 */ /* 0x000e220000002500 */
[----:B------:R-:W0:Y:S06]  /*0020*/  LDCU UR4, c[0x0][0x360] ;  /* 0x00006c00ff0477ac */ /* 0x000e2c0008000800 */
[----:B------:R-:W1:Y:S01]  /*0030*/  LDC.64 R4, c[0x0][0x380] ;  /* 0x0000e000ff047b82 */ /* 0x000e620000000a00 */
[----:B------:R-:W2:Y:S01]  /*0040*/  S2R R2, SR_TID.X ;  /* 0x0000000000027919 */ /* 0x000ea20000002100 */
[----:B------:R-:W3:Y:S01]  /*0050*/  LDCU.64 UR6, c[0x0][0x358] ;  /* 0x00006b00ff0677ac */ /* 0x000ee20008000a00 */
[----:B0-----:R-:W-:-:S05]  /*0060*/  IMAD R3, R0, UR4, RZ ;  /* 0x0000000400037c24 */ /* 0x001fca000f8e02ff */
[----:B--2---:R-:W-:-:S05]  /*0070*/  LEA R3, R3, R2, 0x1 ;  /* 0x0000000203037211 */ /* 0x004fca00078e08ff */
[----:B-1----:R-:W-:-:S05]  /*0080*/  IMAD.WIDE R4, R3, 0x4, R4 ;  /* 0x0000000403047825 */ /* 0x002fca00078e0204 */
[----:B---3--:R-:W2:Y:S04]  /*0090*/  LDG.E R6, desc[UR6][R4.64] ;  /* 0x0000000604067981 */ /* 0x008ea8000c1e1900 */
[----:B------:R-:W2:Y:S01]  /*00a0*/  LDG.E R7, desc[UR6][R4.64+0x400] ;  /* 0x0004000604077981 */ /* 0x000ea2000c1e1900 */
[----:B------:R-:W0:Y:S01]  /*00b0*/  S2UR UR5, SR_CgaCtaId ;  /* 0x00000000000579c3 */ /* 0x000e220000008800 */
[----:B------:R-:W-:Y:S01]  /*00c0*/  UMOV UR4, 0x400 ;  /* 0x0000040000047882 */ /* 0x000fe20000000000 */
[C---:B------:R-:W-:Y:S02]  /*00d0*/  ISETP.GT.U32.AND P1, PT, R2.reuse, 0x7f, PT ;  /* 0x0000007f0200780c */ /* 0x040fe40003f24070 */
[----:B------:R-:W-:Y:S01]  /*00e0*/  ISETP.GT.U32.AND P0, PT, R2, 0x3f, PT ;  /* 0x0000003f0200780c */ /* 0x000fe20003f04070 */
[----:B0-----:R-:W-:-:S06]  /*00f0*/  ULEA UR4, UR5, UR4, 0x18 ;  /* 0x0000000405047291 */ /* 0x001fcc000f8ec0ff */
[----:B------:R-:W-:Y:S01]  /*0100*/  LEA R3, R2, UR4, 0x2 ;  /* 0x0000000402037c11 */ /* 0x000fe2000f8e10ff */
[----:B--2---:R-:W-:-:S05]  /*0110*/  FADD R6, R6, R7 ;  /* 0x0000000706067221 */ /* 0x004fca0000000000 */
[----:B------:R-:W-:Y:S01]  /*0120*/  STS [R3], R6 ;  /* 0x0000000603007388 */ /* 0x000fe20000000800 */
[----:B------:R-:W-:Y:S06]  /*0130*/  BAR.SYNC.DEFER_BLOCKING 0x0 ;  /* 0x0000000000007b1d */ /* 0x000fec0000010000 */
[----:B------:R-:W-:Y:S04]  /*0140*/  @!P1 LDS R7, [R3+0x200] ;  /* 0x0002000003079984 */ /* 0x000fe80000000800 */
[----:B------:R-:W0:Y:S02]  /*0150*/  @!P1 LDS R8, [R3] ;  /* 0x0000000003089984 */ /* 0x000e240000000800 */
[----:B0-----:R-:W-:-:S05]  /*0160*/  @!P1 FADD R8, R7, R8 ;  /* 0x0000000807089221 */ /* 0x001fca0000000000 */
[----:B------:R-:W-:Y:S01]  /*0170*/  @!P1 STS [R3], R8 ;  /* 0x0000000803009388 */ /* 0x000fe20000000800 */
[----:B------:R-:W-:Y:S01]  /*0180*/  BAR.SYNC.DEFER_BLOCKING 0x0 ;  /* 0x0000000000007b1d */ /* 0x000fe20000010000 */
[----:B------:R-:W-:-:S05]  /*0190*/  ISETP.GT.U32.AND P1, PT, R2, 0x1f, PT ;  /* 0x0000001f0200780c */ /* 0x000fca0003f24070 */
        /* <DEDUP_REMOVED lines=29> */
[----:B------:R-:W-:-:S05]  /*0370*/  ISETP.NE.AND P0, PT, R2, RZ, PT ;  /* 0x000000ff0200720c */ /* 0x000fca0003f05270 */
[----:B------:R-:W-:Y:S04]  /*0380*/  @!P1 LDS R5, [R3+0x8] ;  /* 0x0000080003059984 */ /* 0x000fe80000000800 */
[----:B------:R-:W0:Y:S02]  /*0390*/  @!P1 LDS R8, [R3] ;  /* 0x0000000003089984 */ /* 0x000e240000000800 */
[----:B0-----:R-:W-:-:S05]  /*03a0*/  @!P1 FADD R8, R5, R8 ;  /* 0x0000000805089221 */ /* 0x001fca0000000000 */
[----:B------:R-:W-:Y:S01]  /*03b0*/  @!P1 STS [R3], R8 ;  /* 0x0000000803009388 */ /* 0x000fe20000000800 */
[----:B------:R-:W-:Y:S06]  /*03c0*/  BAR.SYNC.DEFER_BLOCKING 0x0 ;  /* 0x0000000000007b1d */ /* 0x000fec0000010000 */
[----:B------:R-:W-:Y:S04]  /*03d0*/  @!P0 LDS R2, [UR4+0x4] ;  /* 0x00000404ff028984 */ /* 0x000fe80008000800 */
[----:B------:R-:W0:Y:S02]  /*03e0*/  @!P0 LDS R5, [R3] ;  /* 0x0000000003058984 */ /* 0x000e240000000800 */
[----:B0-----:R-:W-:-:S05]  /*03f0*/  @!P0 FADD R2, R2, R5 ;  /* 0x0000000502028221 */ /* 0x001fca0000000000 */
[----:B------:R0:W-:Y:S01]  /*0400*/  @!P0 STS [R3], R2 ;  /* 0x0000000203008388 */ /* 0x0001e20000000800 */
[----:B------:R-:W-:Y:S06]  /*0410*/  BAR.SYNC.DEFER_BLOCKING 0x0 ;  /* 0x0000000000007b1d */ /* 0x000fec0000010000 */
[----:B------:R-:W-:Y:S05]  /*0420*/  @P0 EXIT ;  /* 0x000000000000094d */ /* 0x000fea0003800000 */
[----:B------:R-:W1:Y:S01]  /*0430*/  LDS R5, [UR4] ;  /* 0x00000004ff057984 */ /* 0x000e620008000800 */
[----:B0-----:R-:W0:Y:S02]  /*0440*/  LDC.64 R2, c[0x0][0x388] ;  /* 0x0000e200ff027b82 */ /* 0x001e240000000a00 */
[----:B0-----:R-:W-:-:S05]  /*0450*/  IMAD.WIDE.U32 R2, R0, 0x4, R2 ;  /* 0x0000000400027825 */ /* 0x001fca00078e0002 */
[----:B-1----:R-:W-:Y:S01]  /*0460*/  STG.E desc[UR6][R2.64], R5 ;  /* 0x0000000502007986 */ /* 0x002fe2000c101906 */
[----:B------:R-:W-:Y:S05]  /*0470*/  EXIT ;  /* 0x000000000000794d */ /* 0x000fea0003800000 */
.L_x_0:
[----:B------:R-:W-:-:S00]  /*0480*/  BRA `(.L_x_0) ;  /* 0xfffffffc00fc7947 */ /* 0x000fc0000383ffff */
[----:B------:R-:W-:-:S00]  /*0490*/  NOP ;  /* 0x0000000000007918 */ /* 0x000fc00000000000 */
        /* <DEDUP_REMOVED lines=14> */
.L_x_1:


//--------------------- .nv.shared._Z18reduce_idle_threadPKfPfi --------------------------
	.section	.nv.shared._Z18reduce_idle_threadPKfPfi,"aw",@nobits
	.sectionflags	@""
	.align	4
.nv.shared._Z18reduce_idle_threadPKfPfi:
	.zero		2048


//--------------------- .nv.shared.reserved.0     --------------------------
	.section	.nv.shared.reserved.0,"aw",@nobits
	.weak		__nv_reservedSMEM_offset_0_alias
	.size		__nv_reservedSMEM_offset_0_alias, 0, 64
	.other		__nv_reservedSMEM_offset_0_alias,@"STO_CUDA_RESERVED_SHARED STV_DEFAULT"
__nv_reservedSMEM_offset_0_alias:
	.zero		0
	.zero		64


//--------------------- .nv.constant0._Z18reduce_idle_threadPKfPfi --------------------------
	.section	.nv.constant0._Z18reduce_idle_threadPKfPfi,"a",@progbits
	.sectionflags	@""
	.align	4
.nv.constant0._Z18reduce_idle_threadPKfPfi:
	.zero		916


//--------------------- SYMBOLS --------------------------

	.type		.nv.reservedSmem.offset0,@object
	.size		.nv.reservedSmem.offset0,0x4
	.type		.nv.reservedSmem.cap,@object
	.size		.nv.reservedSmem.cap,0x4
